//
// Generated by NVIDIA NVVM Compiler
//
// Compiler Build ID: CL-36424714
// Cuda compilation tools, release 13.0, V13.0.88
// Based on NVVM 20.0.0
//

.version 9.0
.target sm_100
.address_size 64

	// .globl	_Z17setup_rand_statesP17curandStateXORWOWi
.global .align 4 .b8 precalc_xorwow_matrix[102400];
.global .align 4 .b8 precalc_xorwow_offset_matrix[102400];
.global .align 4 .b8 mrg32k3aM1[2304];
.global .align 4 .b8 mrg32k3aM2[2304];
.global .align 4 .b8 mrg32k3aM1SubSeq[2016];
.global .align 4 .b8 mrg32k3aM2SubSeq[2016];
.global .align 4 .b8 mrg32k3aM1Seq[2304];
.global .align 4 .b8 mrg32k3aM2Seq[2304];
.const .align 8 .b8 __cr_lgamma_table[72];

.visible .entry _Z17setup_rand_statesP17curandStateXORWOWi(
	.param .u64 .ptr .align 1 _Z17setup_rand_statesP17curandStateXORWOWi_param_0,
	.param .u32 _Z17setup_rand_statesP17curandStateXORWOWi_param_1
)
{
	.reg .pred 	%p<25>;
	.reg .b32 	%r<407>;
	.reg .b64 	%rd<18>;

	ld.param.u64 	%rd8, [_Z17setup_rand_statesP17curandStateXORWOWi_param_0];
	ld.param.u32 	%r183, [_Z17setup_rand_statesP17curandStateXORWOWi_param_1];
	mov.u32 	%r184, %ctaid.x;
	mov.u32 	%r185, %ntid.x;
	mov.u32 	%r186, %tid.x;
	mad.lo.s32 	%r1, %r184, %r185, %r186;
	setp.ge.u32 	%p1, %r1, %r183;
	@%p1 bra 	$L__BB0_44;
	cvta.to.global.u64 	%rd9, %rd8;
	cvt.u64.u32 	%rd17, %r1;
	mul.wide.u32 	%rd10, %r1, 48;
	add.s64 	%rd2, %rd9, %rd10;
	mov.b32 	%r187, -615985083;
	mov.b32 	%r188, -1377575096;
	st.global.v2.u32 	[%rd2], {%r188, %r187};
	mov.b32 	%r189, -123459836;
	mov.b32 	%r190, -965257515;
	st.global.v2.u32 	[%rd2+8], {%r190, %r189};
	mov.b32 	%r191, -733658551;
	mov.b32 	%r192, -589760388;
	st.global.v2.u32 	[%rd2+16], {%r192, %r191};
	setp.eq.s32 	%p2, %r1, 0;
	@%p2 bra 	$L__BB0_43;
	mov.b32 	%r313, 0;
	mov.u64 	%rd12, precalc_xorwow_matrix;
$L__BB0_3:
	and.b64  	%rd4, %rd17, 3;
	setp.eq.s64 	%p3, %rd4, 0;
	@%p3 bra 	$L__BB0_42;
	mul.wide.u32 	%rd11, %r313, 3200;
	add.s64 	%rd5, %rd12, %rd11;
	cvt.u32.u64 	%r3, %rd4;
	mov.b32 	%r314, 0;
$L__BB0_5:
	mov.b32 	%r327, 0;
	mov.u32 	%r328, %r327;
	mov.u32 	%r329, %r327;
	mov.u32 	%r330, %r327;
	mov.u32 	%r331, %r327;
	mov.u32 	%r320, %r327;
$L__BB0_6:
	mul.wide.u32 	%rd13, %r320, 4;
	add.s64 	%rd14, %rd2, %rd13;
	ld.global.u32 	%r11, [%rd14+4];
	shl.b32 	%r12, %r320, 5;
	mov.b32 	%r326, 0;
$L__BB0_7:
	.pragma "nounroll";
	shr.u32 	%r197, %r11, %r326;
	and.b32  	%r198, %r197, 1;
	setp.eq.b32 	%p4, %r198, 1;
	not.pred 	%p5, %p4;
	add.s32 	%r199, %r12, %r326;
	mul.lo.s32 	%r200, %r199, 5;
	mul.wide.u32 	%rd15, %r200, 4;
	add.s64 	%rd6, %rd5, %rd15;
	@%p5 bra 	$L__BB0_9;
	ld.global.u32 	%r201, [%rd6];
	xor.b32  	%r331, %r331, %r201;
	ld.global.u32 	%r202, [%rd6+4];
	xor.b32  	%r330, %r330, %r202;
	ld.global.u32 	%r203, [%rd6+8];
	xor.b32  	%r329, %r329, %r203;
	ld.global.u32 	%r204, [%rd6+12];
	xor.b32  	%r328, %r328, %r204;
	ld.global.u32 	%r205, [%rd6+16];
	xor.b32  	%r327, %r327, %r205;
$L__BB0_9:
	and.b32  	%r207, %r197, 2;
	setp.eq.s32 	%p6, %r207, 0;
	@%p6 bra 	$L__BB0_11;
	ld.global.u32 	%r208, [%rd6+20];
	xor.b32  	%r331, %r331, %r208;
	ld.global.u32 	%r209, [%rd6+24];
	xor.b32  	%r330, %r330, %r209;
	ld.global.u32 	%r210, [%rd6+28];
	xor.b32  	%r329, %r329, %r210;
	ld.global.u32 	%r211, [%rd6+32];
	xor.b32  	%r328, %r328, %r211;
	ld.global.u32 	%r212, [%rd6+36];
	xor.b32  	%r327, %r327, %r212;
$L__BB0_11:
	and.b32  	%r214, %r197, 4;
	setp.eq.s32 	%p7, %r214, 0;
	@%p7 bra 	$L__BB0_13;
	ld.global.u32 	%r215, [%rd6+40];
	xor.b32  	%r331, %r331, %r215;
	ld.global.u32 	%r216, [%rd6+44];
	xor.b32  	%r330, %r330, %r216;
	ld.global.u32 	%r217, [%rd6+48];
	xor.b32  	%r329, %r329, %r217;
	ld.global.u32 	%r218, [%rd6+52];
	xor.b32  	%r328, %r328, %r218;
	ld.global.u32 	%r219, [%rd6+56];
	xor.b32  	%r327, %r327, %r219;
$L__BB0_13:
	and.b32  	%r221, %r197, 8;
	setp.eq.s32 	%p8, %r221, 0;
	@%p8 bra 	$L__BB0_15;
	ld.global.u32 	%r222, [%rd6+60];
	xor.b32  	%r331, %r331, %r222;
	ld.global.u32 	%r223, [%rd6+64];
	xor.b32  	%r330, %r330, %r223;
	ld.global.u32 	%r224, [%rd6+68];
	xor.b32  	%r329, %r329, %r224;
	ld.global.u32 	%r225, [%rd6+72];
	xor.b32  	%r328, %r328, %r225;
	ld.global.u32 	%r226, [%rd6+76];
	xor.b32  	%r327, %r327, %r226;
$L__BB0_15:
	and.b32  	%r228, %r197, 16;
	setp.eq.s32 	%p9, %r228, 0;
	@%p9 bra 	$L__BB0_17;
	ld.global.u32 	%r229, [%rd6+80];
	xor.b32  	%r331, %r331, %r229;
	ld.global.u32 	%r230, [%rd6+84];
	xor.b32  	%r330, %r330, %r230;
	ld.global.u32 	%r231, [%rd6+88];
	xor.b32  	%r329, %r329, %r231;
	ld.global.u32 	%r232, [%rd6+92];
	xor.b32  	%r328, %r328, %r232;
	ld.global.u32 	%r233, [%rd6+96];
	xor.b32  	%r327, %r327, %r233;
$L__BB0_17:
	and.b32  	%r235, %r197, 32;
	setp.eq.s32 	%p10, %r235, 0;
	@%p10 bra 	$L__BB0_19;
	ld.global.u32 	%r236, [%rd6+100];
	xor.b32  	%r331, %r331, %r236;
	ld.global.u32 	%r237, [%rd6+104];
	xor.b32  	%r330, %r330, %r237;
	ld.global.u32 	%r238, [%rd6+108];
	xor.b32  	%r329, %r329, %r238;
	ld.global.u32 	%r239, [%rd6+112];
	xor.b32  	%r328, %r328, %r239;
	ld.global.u32 	%r240, [%rd6+116];
	xor.b32  	%r327, %r327, %r240;
$L__BB0_19:
	and.b32  	%r242, %r197, 64;
	setp.eq.s32 	%p11, %r242, 0;
	@%p11 bra 	$L__BB0_21;
	ld.global.u32 	%r243, [%rd6+120];
	xor.b32  	%r331, %r331, %r243;
	ld.global.u32 	%r244, [%rd6+124];
	xor.b32  	%r330, %r330, %r244;
	ld.global.u32 	%r245, [%rd6+128];
	xor.b32  	%r329, %r329, %r245;
	ld.global.u32 	%r246, [%rd6+132];
	xor.b32  	%r328, %r328, %r246;
	ld.global.u32 	%r247, [%rd6+136];
	xor.b32  	%r327, %r327, %r247;
$L__BB0_21:
	and.b32  	%r249, %r197, 128;
	setp.eq.s32 	%p12, %r249, 0;
	@%p12 bra 	$L__BB0_23;
	ld.global.u32 	%r250, [%rd6+140];
	xor.b32  	%r331, %r331, %r250;
	ld.global.u32 	%r251, [%rd6+144];
	xor.b32  	%r330, %r330, %r251;
	ld.global.u32 	%r252, [%rd6+148];
	xor.b32  	%r329, %r329, %r252;
	ld.global.u32 	%r253, [%rd6+152];
	xor.b32  	%r328, %r328, %r253;
	ld.global.u32 	%r254, [%rd6+156];
	xor.b32  	%r327, %r327, %r254;
$L__BB0_23:
	and.b32  	%r256, %r197, 256;
	setp.eq.s32 	%p13, %r256, 0;
	@%p13 bra 	$L__BB0_25;
	ld.global.u32 	%r257, [%rd6+160];
	xor.b32  	%r331, %r331, %r257;
	ld.global.u32 	%r258, [%rd6+164];
	xor.b32  	%r330, %r330, %r258;
	ld.global.u32 	%r259, [%rd6+168];
	xor.b32  	%r329, %r329, %r259;
	ld.global.u32 	%r260, [%rd6+172];
	xor.b32  	%r328, %r328, %r260;
	ld.global.u32 	%r261, [%rd6+176];
	xor.b32  	%r327, %r327, %r261;
$L__BB0_25:
	and.b32  	%r263, %r197, 512;
	setp.eq.s32 	%p14, %r263, 0;
	@%p14 bra 	$L__BB0_27;
	ld.global.u32 	%r264, [%rd6+180];
	xor.b32  	%r331, %r331, %r264;
	ld.global.u32 	%r265, [%rd6+184];
	xor.b32  	%r330, %r330, %r265;
	ld.global.u32 	%r266, [%rd6+188];
	xor.b32  	%r329, %r329, %r266;
	ld.global.u32 	%r267, [%rd6+192];
	xor.b32  	%r328, %r328, %r267;
	ld.global.u32 	%r268, [%rd6+196];
	xor.b32  	%r327, %r327, %r268;
$L__BB0_27:
	and.b32  	%r270, %r197, 1024;
	setp.eq.s32 	%p15, %r270, 0;
	@%p15 bra 	$L__BB0_29;
	ld.global.u32 	%r271, [%rd6+200];
	xor.b32  	%r331, %r331, %r271;
	ld.global.u32 	%r272, [%rd6+204];
	xor.b32  	%r330, %r330, %r272;
	ld.global.u32 	%r273, [%rd6+208];
	xor.b32  	%r329, %r329, %r273;
	ld.global.u32 	%r274, [%rd6+212];
	xor.b32  	%r328, %r328, %r274;
	ld.global.u32 	%r275, [%rd6+216];
	xor.b32  	%r327, %r327, %r275;
$L__BB0_29:
	and.b32  	%r277, %r197, 2048;
	setp.eq.s32 	%p16, %r277, 0;
	@%p16 bra 	$L__BB0_31;
	ld.global.u32 	%r278, [%rd6+220];
	xor.b32  	%r331, %r331, %r278;
	ld.global.u32 	%r279, [%rd6+224];
	xor.b32  	%r330, %r330, %r279;
	ld.global.u32 	%r280, [%rd6+228];
	xor.b32  	%r329, %r329, %r280;
	ld.global.u32 	%r281, [%rd6+232];
	xor.b32  	%r328, %r328, %r281;
	ld.global.u32 	%r282, [%rd6+236];
	xor.b32  	%r327, %r327, %r282;
$L__BB0_31:
	and.b32  	%r284, %r197, 4096;
	setp.eq.s32 	%p17, %r284, 0;
	@%p17 bra 	$L__BB0_33;
	ld.global.u32 	%r285, [%rd6+240];
	xor.b32  	%r331, %r331, %r285;
	ld.global.u32 	%r286, [%rd6+244];
	xor.b32  	%r330, %r330, %r286;
	ld.global.u32 	%r287, [%rd6+248];
	xor.b32  	%r329, %r329, %r287;
	ld.global.u32 	%r288, [%rd6+252];
	xor.b32  	%r328, %r328, %r288;
	ld.global.u32 	%r289, [%rd6+256];
	xor.b32  	%r327, %r327, %r289;
$L__BB0_33:
	and.b32  	%r291, %r197, 8192;
	setp.eq.s32 	%p18, %r291, 0;
	@%p18 bra 	$L__BB0_35;
	ld.global.u32 	%r292, [%rd6+260];
	xor.b32  	%r331, %r331, %r292;
	ld.global.u32 	%r293, [%rd6+264];
	xor.b32  	%r330, %r330, %r293;
	ld.global.u32 	%r294, [%rd6+268];
	xor.b32  	%r329, %r329, %r294;
	ld.global.u32 	%r295, [%rd6+272];
	xor.b32  	%r328, %r328, %r295;
	ld.global.u32 	%r296, [%rd6+276];
	xor.b32  	%r327, %r327, %r296;
$L__BB0_35:
	and.b32  	%r298, %r197, 16384;
	setp.eq.s32 	%p19, %r298, 0;
	@%p19 bra 	$L__BB0_37;
	ld.global.u32 	%r299, [%rd6+280];
	xor.b32  	%r331, %r331, %r299;
	ld.global.u32 	%r300, [%rd6+284];
	xor.b32  	%r330, %r330, %r300;
	ld.global.u32 	%r301, [%rd6+288];
	xor.b32  	%r329, %r329, %r301;
	ld.global.u32 	%r302, [%rd6+292];
	xor.b32  	%r328, %r328, %r302;
	ld.global.u32 	%r303, [%rd6+296];
	xor.b32  	%r327, %r327, %r303;
$L__BB0_37:
	and.b32  	%r305, %r197, 32768;
	setp.eq.s32 	%p20, %r305, 0;
	@%p20 bra 	$L__BB0_39;
	ld.global.u32 	%r306, [%rd6+300];
	xor.b32  	%r331, %r331, %r306;
	ld.global.u32 	%r307, [%rd6+304];
	xor.b32  	%r330, %r330, %r307;
	ld.global.u32 	%r308, [%rd6+308];
	xor.b32  	%r329, %r329, %r308;
	ld.global.u32 	%r309, [%rd6+312];
	xor.b32  	%r328, %r328, %r309;
	ld.global.u32 	%r310, [%rd6+316];
	xor.b32  	%r327, %r327, %r310;
$L__BB0_39:
	add.s32 	%r326, %r326, 16;
	setp.ne.s32 	%p21, %r326, 32;
	@%p21 bra 	$L__BB0_7;
	mad.lo.s32 	%r311, %r320, -31, %r12;
	add.s32 	%r320, %r311, 1;
	setp.ne.s32 	%p22, %r320, 5;
	@%p22 bra 	$L__BB0_6;
	st.global.u32 	[%rd2+4], %r331;
	st.global.u32 	[%rd2+8], %r330;
	st.global.u32 	[%rd2+12], %r329;
	st.global.u32 	[%rd2+16], %r328;
	st.global.u32 	[%rd2+20], %r327;
	add.s32 	%r314, %r314, 1;
	setp.lt.u32 	%p23, %r314, %r3;
	@%p23 bra 	$L__BB0_5;
$L__BB0_42:
	shr.u64 	%rd7, %rd17, 2;
	add.s32 	%r313, %r313, 1;
	setp.gt.u64 	%p24, %rd17, 3;
	mov.u64 	%rd17, %rd7;
	@%p24 bra 	$L__BB0_3;
$L__BB0_43:
	mov.b32 	%r312, 0;
	st.global.v2.u32 	[%rd2+24], {%r312, %r312};
	st.global.u32 	[%rd2+32], %r312;
	mov.b64 	%rd16, 0;
	st.global.u64 	[%rd2+40], %rd16;
$L__BB0_44:
	ret;

}


// ===== COMPILED SASS (sm_100) =====

	.target	sm_100

	.elftype	@"ET_EXEC"


//--------------------- .note.nv.tkinfo           --------------------------
	.section	.note.nv.tkinfo,"",@"SHT_NOTE"
	.sectionflags	@"SHF_NOTE_NV_TKINFO"
	.tkinfo
        /*0018*/ 	.word	0x00000002
        /*0030*/ 	.string	""
        /*0030*/ 	.string	"ptxas"
        /*0030*/ 	.string	"Cuda compilation tools, release 13.0, V13.0.88"
        /*0030*/ 	.string	"Build cuda_13.0.r13.0/compiler.36424714_0"
        /*0030*/ 	.string	"-arch sm_100 -m 64 "



//--------------------- .note.nv.cuinfo           --------------------------
	.section	.note.nv.cuinfo,"",@"SHT_NOTE"
	.sectionflags	@"SHF_NOTE_NV_CUINFO"
        /*0018*/ 	.short	0x0002
        /*001a*/ 	.short	0x0064
        /*001c*/ 	.short	0x0082
	.zero		2


//--------------------- .nv.info                  --------------------------
	.section	.nv.info,"",@"SHT_CUDA_INFO"
	.align	4


	//----- nvinfo : EIATTR_REGCOUNT
	.align		4
        /*0000*/ 	.byte	0x04, 0x2f
        /*0002*/ 	.short	(.L_10 - .L_9)
	.align		4
.L_9:
        /*0004*/ 	.word	index@(_Z17setup_rand_statesP17curandStateXORWOWi)
        /*0008*/ 	.word	0x0000001f


	//----- nvinfo : EIATTR_FRAME_SIZE
	.align		4
.L_10:
        /*000c*/ 	.byte	0x04, 0x11
        /*000e*/ 	.short	(.L_12 - .L_11)
	.align		4
.L_11:
        /*0010*/ 	.word	index@(_Z17setup_rand_statesP17curandStateXORWOWi)
        /*0014*/ 	.word	0x00000000


	//----- nvinfo : EIATTR_MIN_STACK_SIZE
	.align		4
.L_12:
        /*0018*/ 	.byte	0x04, 0x12
        /*001a*/ 	.short	(.L_14 - .L_13)
	.align		4
.L_13:
        /*001c*/ 	.word	index@(_Z17setup_rand_statesP17curandStateXORWOWi)
        /*0020*/ 	.word	0x00000000
.L_14:


//--------------------- .nv.compat                --------------------------
	.section	.nv.compat,"",@"SHT_CUDA_COMPAT_INFO"
	.align	4
        /*0000*/ 	.byte	0x02, 0x09, 0x00, 0x00, 0x02, 0x02, 0x01, 0x00, 0x02, 0x05, 0x05, 0x00, 0x03, 0x07, 0x01, 0x01
        /*0010*/ 	.byte	0x02, 0x03, 0x00, 0x00, 0x02, 0x06, 0x01, 0x00, 0x04, 0x0b, 0x08, 0x00, 0x09, 0x00, 0x00, 0x00
        /*0020*/ 	.byte	0x00, 0x00, 0x00, 0x00


//--------------------- .nv.info._Z17setup_rand_statesP17curandStateXORWOWi --------------------------
	.section	.nv.info._Z17setup_rand_statesP17curandStateXORWOWi,"",@"SHT_CUDA_INFO"
	.sectionflags	@""
	.align	4


	//----- nvinfo : EIATTR_CUDA_API_VERSION
	.align		4
        /*0000*/ 	.byte	0x04, 0x37
        /*0002*/ 	.short	(.L_16 - .L_15)
.L_15:
        /*0004*/ 	.word	0x00000082


	//----- nvinfo : EIATTR_KPARAM_INFO
	.align		4
.L_16:
        /*0008*/ 	.byte	0x04, 0x17
        /*000a*/ 	.short	(.L_18 - .L_17)
.L_17:
        /*000c*/ 	.word	0x00000000
        /*0010*/ 	.short	0x0001
        /*0012*/ 	.short	0x0008
        /*0014*/ 	.byte	0x00, 0xf0, 0x11, 0x00


	//----- nvinfo : EIATTR_KPARAM_INFO
	.align		4
.L_18:
        /*0018*/ 	.byte	0x04, 0x17
        /*001a*/ 	.short	(.L_20 - .L_19)
.L_19:
        /*001c*/ 	.word	0x00000000
        /*0020*/ 	.short	0x0000
        /*0022*/ 	.short	0x0000
        /*0024*/ 	.byte	0x00, 0xf5, 0x21, 0x00


	//----- nvinfo : EIATTR_SPARSE_MMA_MASK
	.align		4
.L_20:
        /*0028*/ 	.byte	0x03, 0x50
        /*002a*/ 	.short	0x0000


	//----- nvinfo : EIATTR_MAXREG_COUNT
	.align		4
        /*002c*/ 	.byte	0x03, 0x1b
        /*002e*/ 	.short	0x00ff


	//----- nvinfo : EIATTR_MERCURY_ISA_VERSION
	.align		4
        /*0030*/ 	.byte	0x03, 0x5f
        /*0032*/ 	.short	0x0101


	//----- nvinfo : EIATTR_VRC_CTA_INIT_COUNT
	.align		4
        /*0034*/ 	.byte	0x02, 0x4a
	.zero		1
	.zero		1


	//----- nvinfo : EIATTR_EXIT_INSTR_OFFSETS
	.align		4
        /*0038*/ 	.byte	0x04, 0x1c
        /*003a*/ 	.short	(.L_22 - .L_21)


	//   ....[0]....
.L_21:
        /*003c*/ 	.word	0x00000070


	//   ....[1]....
        /*0040*/ 	.word	0x00000ea0


	//----- nvinfo : EIATTR_CRS_STACK_SIZE
	.align		4
.L_22:
        /*0044*/ 	.byte	0x04, 0x1e
        /*0046*/ 	.short	(.L_24 - .L_23)
.L_23:
        /*0048*/ 	.word	0x00000000


	//----- nvinfo : EIATTR_CBANK_PARAM_SIZE
	.align		4
.L_24:
        /*004c*/ 	.byte	0x03, 0x19
        /*004e*/ 	.short	0x000c


	//----- nvinfo : EIATTR_PARAM_CBANK
	.align		4
        /*0050*/ 	.byte	0x04, 0x0a
        /*0052*/ 	.short	(.L_26 - .L_25)
	.align		4
.L_25:
        /*0054*/ 	.word	index@(.nv.constant0._Z17setup_rand_statesP17curandStateXORWOWi)
        /*0058*/ 	.short	0x0380
        /*005a*/ 	.short	0x000c


	//----- nvinfo : EIATTR_SW_WAR
	.align		4
.L_26:
        /*005c*/ 	.byte	0x04, 0x36
        /*005e*/ 	.short	(.L_28 - .L_27)
.L_27:
        /*0060*/ 	.word	0x00000008
.L_28:


//--------------------- .nv.callgraph             --------------------------
	.section	.nv.callgraph,"",@"SHT_CUDA_CALLGRAPH"
	.align	4
	.sectionentsize	8
	.align		4
        /*0000*/ 	.word	0x00000000
	.align		4
        /*0004*/ 	.word	0xffffffff
	.align		4
        /*0008*/ 	.word	0x00000000
	.align		4
        /*000c*/ 	.word	0xfffffffe
	.align		4
        /*0010*/ 	.word	0x00000000
	.align		4
        /*0014*/ 	.word	0xfffffffd
	.align		4
        /*0018*/ 	.word	0x00000000
	.align		4
        /*001c*/ 	.word	0xfffffffc


//--------------------- .nv.constant4             --------------------------
	.section	.nv.constant4,"a",@progbits
	.align	8
	.align		8
.nv.constant4:
        /*0000*/ 	.dword	precalc_xorwow_matrix
	.align		8
        /*0008*/ 	.dword	precalc_xorwow_offset_matrix
	.align		8
        /*0010*/ 	.dword	mrg32k3aM1
	.align		8
        /*0018*/ 	.dword	mrg32k3aM2
	.align		8
        /*0020*/ 	.dword	mrg32k3aM1SubSeq
	.align		8
        /*0028*/ 	.dword	mrg32k3aM2SubSeq
	.align		8
        /*0030*/ 	.dword	mrg32k3aM1Seq
	.align		8
        /*0038*/ 	.dword	mrg32k3aM2Seq


//--------------------- .nv.constant3             --------------------------
	.section	.nv.constant3,"a",@progbits
	.align	8
.nv.constant3:
	.type		__cr_lgamma_table,@object
	.size		__cr_lgamma_table,(.L_8 - __cr_lgamma_table)
__cr_lgamma_table:
        /*0000*/ 	.byte	0x00, 0x00, 0x00, 0x00, 0x00, 0x00, 0x00, 0x00, 0x00, 0x00, 0x00, 0x00, 0x00, 0x00, 0x00, 0x00
        /*0010*/ 	.byte	0xef, 0x39, 0xfa, 0xfe, 0x42, 0x2e, 0xe6, 0x3f, 0x02, 0x20, 0x2a, 0xfa, 0x0b, 0xab, 0xfc, 0x3f
        /*0020*/ 	.byte	0xf9, 0x2c, 0x92, 0x7c, 0xa7, 0x6c, 0x09, 0x40, 0xc9, 0x79, 0x44, 0x3c, 0x64, 0x26, 0x13, 0x40
        /*0030*/ 	.byte	0xca, 0x01, 0xcf, 0x3a, 0x27, 0x51, 0x1a, 0x40, 0x30, 0xcc, 0x2d, 0xf3, 0xe1, 0x0c, 0x21, 0x40
        /*0040*/ 	.byte	0x0d, 0xb7, 0xfc, 0x82, 0x8e, 0x35, 0x25, 0x40
.L_8:


//--------------------- .text._Z17setup_rand_statesP17curandStateXORWOWi --------------------------
	.section	.text._Z17setup_rand_statesP17curandStateXORWOWi,"ax",@progbits
	.align	128
        .global         _Z17setup_rand_statesP17curandStateXORWOWi
        .type           _Z17setup_rand_statesP17curandStateXORWOWi,@function
        .size           _Z17setup_rand_statesP17curandStateXORWOWi,(.L_x_9 - _Z17setup_rand_statesP17curandStateXORWOWi)
        .other          _Z17setup_rand_statesP17curandStateXORWOWi,@"STO_CUDA_ENTRY STV_DEFAULT"
_Z17setup_rand_statesP17curandStateXORWOWi:
.text._Z17setup_rand_statesP17curandStateXORWOWi:
[----:B------:R-:W-:Y:S01]  /*0000*/  LDC R1, c[0x0][0x37c] ;  /* 0x0000df00ff017b82 */ /* 0x000fe20000000800 */
[----:B------:R-:W0:Y:S07]  /*0010*/  S2R R3, SR_TID.X ;  /* 0x0000000000037919 */ /* 0x000e2e0000002100 */
[----:B------:R-:W0:Y:S01]  /*0020*/  S2UR UR4, SR_CTAID.X ;  /* 0x00000000000479c3 */ /* 0x000e220000002500 */
[----:B------:R-:W1:Y:S07]  /*0030*/  LDCU UR5, c[0x0][0x388] ;  /* 0x00007100ff0577ac */ /* 0x000e6e0008000800 */
[----:B------:R-:W0:Y:S02]  /*0040*/  LDC R0, c[0x0][0x360] ;  /* 0x0000d800ff007b82 */ /* 0x000e240000000800 */
[----:B0-----:R-:W-:-:S05]  /*0050*/  IMAD R0, R0, UR4, R3 ;  /* 0x0000000400007c24 */ /* 0x001fca000f8e0203 */
[----:B-1----:R-:W-:-:S13]  /*0060*/  ISETP.GE.U32.AND P0, PT, R0, UR5, PT ;  /* 0x0000000500007c0c */ /* 0x002fda000bf06070 */
[----:B------:R-:W-:Y:S05]  /*0070*/  @P0 EXIT ;  /* 0x000000000000094d */ /* 0x000fea0003800000 */
[----:B------:R-:W0:Y:S01]  /*0080*/  LDC.64 R6, c[0x0][0x380] ;  /* 0x0000e000ff067b82 */ /* 0x000e220000000a00 */
[----:B------:R-:W1:Y:S01]  /*0090*/  LDCU.64 UR4, c[0x0][0x358] ;  /* 0x00006b00ff0477ac */ /* 0x000e620008000a00 */
[----:B------:R-:W-:Y:S01]  /*00a0*/  IMAD.MOV.U32 R2, RZ, RZ, -0x521c20b8 ;  /* 0xade3df48ff027424 */ /* 0x000fe200078e00ff */
[----:B------:R-:W-:Y:S01]  /*00b0*/  ISETP.NE.AND P0, PT, R0, RZ, PT ;  /* 0x000000ff0000720c */ /* 0x000fe20003f05270 */
[----:B------:R-:W-:Y:S01]  /*00c0*/  IMAD.MOV.U32 R3, RZ, RZ, -0x24b72fbb ;  /* 0xdb48d045ff037424 */ /* 0x000fe200078e00ff */
[----:B------:R-:W-:Y:S01]  /*00d0*/  BSSY.RECONVERGENT B0, `(.L_x_0) ;  /* 0x00000d9000007945 */ /* 0x000fe20003800200 */
[----:B------:R-:W-:Y:S02]  /*00e0*/  IMAD.MOV.U32 R4, RZ, RZ, -0x3988a92b ;  /* 0xc67756d5ff047424 */ /* 0x000fe400078e00ff */
[----:B------:R-:W-:Y:S02]  /*00f0*/  IMAD.MOV.U32 R5, RZ, RZ, -0x75bd8fc ;  /* 0xf8a42704ff057424 */ /* 0x000fe400078e00ff */
[----:B------:R-:W-:-:S02]  /*0100*/  IMAD.MOV.U32 R8, RZ, RZ, -0x23270784 ;  /* 0xdcd8f87cff087424 */ /* 0x000fc400078e00ff */
[----:B------:R-:W-:Y:S02]  /*0110*/  IMAD.MOV.U32 R9, RZ, RZ, -0x2bbabdb7 ;  /* 0xd4454249ff097424 */ /* 0x000fe400078e00ff */
[----:B0-----:R-:W-:-:S05]  /*0120*/  IMAD.WIDE.U32 R6, R0, 0x30, R6 ;  /* 0x0000003000067825 */ /* 0x001fca00078e0006 */
[----:B-1----:R0:W-:Y:S04]  /*0130*/  STG.E.64 desc[UR4][R6.64], R2 ;  /* 0x0000000206007986 */ /* 0x0021e8000c101b04 */
[----:B------:R0:W-:Y:S04]  /*0140*/  STG.E.64 desc[UR4][R6.64+0x8], R4 ;  /* 0x0000080406007986 */ /* 0x0001e8000c101b04 */
[----:B------:R0:W-:Y:S01]  /*0150*/  STG.E.64 desc[UR4][R6.64+0x10], R8 ;  /* 0x0000100806007986 */ /* 0x0001e2000c101b04 */
[----:B------:R-:W-:Y:S05]  /*0160*/  @!P0 BRA `(.L_x_1) ;  /* 0x0000000c003c8947 */ /* 0x000fea0003800000 */
[----:B------:R-:W-:-:S07]  /*0170*/  CS2R R12, SRZ ;  /* 0x00000000000c7805 */ /* 0x000fce000001ff00 */
.L_x_7:
[----:B0-----:R-:W-:Y:S01]  /*0180*/  LOP3.LUT R2, R0, 0x3, RZ, 0xc0, !PT ;  /* 0x0000000300027812 */ /* 0x001fe200078ec0ff */
[----:B------:R-:W-:Y:S03]  /*0190*/  BSSY.RECONVERGENT B1, `(.L_x_2) ;  /* 0x00000c6000017945 */ /* 0x000fe60003800200 */
[----:B------:R-:W-:-:S04]  /*01a0*/  ISETP.NE.U32.AND P0, PT, R2, RZ, PT ;  /* 0x000000ff0200720c */ /* 0x000fc80003f05070 */
[----:B------:R-:W-:-:S13]  /*01b0*/  ISETP.NE.AND.EX P0, PT, RZ, RZ, PT, P0 ;  /* 0x000000ffff00720c */ /* 0x000fda0003f05300 */
[----:B------:R-:W-:Y:S05]  /*01c0*/  @!P0 BRA `(.L_x_3) ;  /* 0x0000000c00088947 */ /* 0x000fea0003800000 */
[----:B------:R-:W0:Y:S01]  /*01d0*/  LDC.64 R8, c[0x4][RZ] ;  /* 0x01000000ff087b82 */ /* 0x000e220000000a00 */
[----:B------:R-:W-:Y:S02]  /*01e0*/  IMAD.MOV.U32 R14, RZ, RZ, RZ ;  /* 0x000000ffff0e7224 */ /* 0x000fe400078e00ff */
[----:B0-----:R-:W-:-:S07]  /*01f0*/  IMAD.WIDE.U32 R8, R12, 0xc80, R8 ;  /* 0x00000c800c087825 */ /* 0x001fce00078e0008 */
.L_x_6:
[----:B0-----:R-:W-:Y:S01]  /*0200*/  IMAD.MOV.U32 R15, RZ, RZ, RZ ;  /* 0x000000ffff0f7224 */ /* 0x001fe200078e00ff */
[----:B------:R-:W-:Y:S01]  /*0210*/  CS2R R2, SRZ ;  /* 0x0000000000027805 */ /* 0x000fe2000001ff00 */
[----:B------:R-:W-:Y:S01]  /*0220*/  IMAD.MOV.U32 R17, RZ, RZ, RZ ;  /* 0x000000ffff117224 */ /* 0x000fe200078e00ff */
[----:B------:R-:W-:-:S07]  /*0230*/  CS2R R4, SRZ ;  /* 0x0000000000047805 */ /* 0x000fce000001ff00 */
.L_x_5:
[----:B------:R-:W-:-:S05]  /*0240*/  IMAD.WIDE.U32 R10, R17, 0x4, R6 ;  /* 0x00000004110a7825 */ /* 0x000fca00078e0006 */
[----:B------:R0:W5:Y:S01]  /*0250*/  LDG.E R16, desc[UR4][R10.64+0x4] ;  /* 0x000004040a107981 */ /* 0x000162000c1e1900 */
[----:B------:R-:W-:-:S07]  /*0260*/  IMAD.MOV.U32 R19, RZ, RZ, RZ ;  /* 0x000000ffff137224 */ /* 0x000fce00078e00ff */
.L_x_4:
[----:B-----5:R-:W-:Y:S01]  /*0270*/  SHF.R.U32.HI R24, RZ, R19, R16 ;  /* 0x00000013ff187219 */ /* 0x020fe20000011610 */
[----:B0-----:R-:W-:-:S03]  /*0280*/  IMAD.SHL.U32 R10, R17, 0x20, RZ ;  /* 0x00000020110a7824 */ /* 0x001fc600078e00ff */
[----:B------:R-:W-:Y:S01]  /*0290*/  LOP3.LUT R11, R24, 0x1, RZ, 0xc0, !PT ;  /* 0x00000001180b7812 */ /* 0x000fe200078ec0ff */
[----:B------:R-:W-:-:S03]  /*02a0*/  IMAD.IADD R10, R10, 0x1, R19 ;  /* 0x000000010a0a7824 */ /* 0x000fc600078e0213 */
[----:B------:R-:W-:Y:S01]  /*02b0*/  ISETP.NE.U32.AND P0, PT, R11, 0x1, PT ;  /* 0x000000010b00780c */ /* 0x000fe20003f05070 */
[----:B------:R-:W-:-:S03]  /*02c0*/  IMAD R11, R10, 0x5, RZ ;  /* 0x000000050a0b7824 */ /* 0x000fc600078e02ff */
[----:B------:R-:W-:Y:S01]  /*02d0*/  R2P PR, R24, 0x7e ;  /* 0x0000007e18007804 */ /* 0x000fe20000000000 */
[----:B------:R-:W-:-:S08]  /*02e0*/  IMAD.WIDE.U32 R10, R11, 0x4, R8 ;  /* 0x000000040b0a7825 */ /* 0x000fd000078e0008 */
[----:B------:R-:W2:Y:S04]  /*02f0*/  @!P0 LDG.E R18, desc[UR4][R10.64] ;  /* 0x000000040a128981 */ /* 0x000ea8000c1e1900 */
[----:B------:R-:W3:Y:S04]  /*0300*/  @!P0 LDG.E R20, desc[UR4][R10.64+0x10] ;  /* 0x000010040a148981 */ /* 0x000ee8000c1e1900 */
[----:B------:R-:W4:Y:S04]  /*0310*/  @P1 LDG.E R22, desc[UR4][R10.64+0x14] ;  /* 0x000014040a161981 */ /* 0x000f28000c1e1900 */
[----:B------:R-:W4:Y:S04]  /*0320*/  @P2 LDG.E R26, desc[UR4][R10.64+0x28] ;  /* 0x000028040a1a2981 */ /* 0x000f28000c1e1900 */
[----:B------:R-:W4:Y:S04]  /*0330*/  @!P0 LDG.E R21, desc[UR4][R10.64+0x4] ;  /* 0x000004040a158981 */ /* 0x000f28000c1e1900 */
[----:B------:R-:W4:Y:S04]  /*0340*/  @!P0 LDG.E R23, desc[UR4][R10.64+0xc] ;  /* 0x00000c040a178981 */ /* 0x000f28000c1e1900 */
[----:B------:R-:W4:Y:S04]  /*0350*/  @P1 LDG.E R25, desc[UR4][R10.64+0x18] ;  /* 0x000018040a191981 */ /* 0x000f28000c1e1900 */
[----:B------:R-:W4:Y:S04]  /*0360*/  @P3 LDG.E R28, desc[UR4][R10.64+0x3c] ;  /* 0x00003c040a1c3981 */ /* 0x000f28000c1e1900 */
[----:B------:R-:W4:Y:S01]  /*0370*/  @P6 LDG.E R27, desc[UR4][R10.64+0x7c] ;  /* 0x00007c040a1b6981 */ /* 0x000f22000c1e1900 */
[----:B--2---:R-:W-:-:S03]  /*0380*/  @!P0 LOP3.LUT R15, R15, R18, RZ, 0x3c, !PT ;  /* 0x000000120f0f8212 */ /* 0x004fc600078e3cff */
[----:B------:R-:W2:Y:S01]  /*0390*/  @!P0 LDG.E R18, desc[UR4][R10.64+0x8] ;  /* 0x000008040a128981 */ /* 0x000ea2000c1e1900 */
[----:B---3--:R-:W-:-:S03]  /*03a0*/  @!P0 LOP3.LUT R3, R3, R20, RZ, 0x3c, !PT ;  /* 0x0000001403038212 */ /* 0x008fc600078e3cff */
[----:B------:R-:W3:Y:S01]  /*03b0*/  @P1 LDG.E R20, desc[UR4][R10.64+0x24] ;  /* 0x000024040a141981 */ /* 0x000ee2000c1e1900 */
[----:B----4-:R-:W-:-:S03]  /*03c0*/  @P1 LOP3.LUT R15, R15, R22, RZ, 0x3c, !PT ;  /* 0x000000160f0f1212 */ /* 0x010fc600078e3cff */
[----:B------:R-:W4:Y:S01]  /*03d0*/  @P2 LDG.E R22, desc[UR4][R10.64+0x38] ;  /* 0x000038040a162981 */ /* 0x000f22000c1e1900 */
[----:B------:R-:W-:-:S03]  /*03e0*/  @P2 LOP3.LUT R15, R15, R26, RZ, 0x3c, !PT ;  /* 0x0000001a0f0f2212 */ /* 0x000fc600078e3cff */
[----:B------:R-:W4:Y:S01]  /*03f0*/  @P4 LDG.E R26, desc[UR4][R10.64+0x50] ;  /* 0x000050040a1a4981 */ /* 0x000f22000c1e1900 */
[----:B------:R-:W-:-:S03]  /*0400*/  @!P0 LOP3.LUT R4, R4, R21, RZ, 0x3c, !PT ;  /* 0x0000001504048212 */ /* 0x000fc600078e3cff */
[----:B------:R-:W4:Y:S01]  /*0410*/  @P1 LDG.E R21, desc[UR4][R10.64+0x20] ;  /* 0x000020040a151981 */ /* 0x000f22000c1e1900 */
[----:B------:R-:W-:-:S03]  /*0420*/  @!P0 LOP3.LUT R2, R2, R23, RZ, 0x3c, !PT ;  /* 0x0000001702028212 */ /* 0x000fc600078e3cff */
[----:B------:R-:W4:Y:S01]  /*0430*/  @P2 LDG.E R23, desc[UR4][R10.64+0x2c] ;  /* 0x00002c040a172981 */ /* 0x000f22000c1e1900 */
[----:B------:R-:W-:-:S03]  /*0440*/  @P1 LOP3.LUT R4, R4, R25, RZ, 0x3c, !PT ;  /* 0x0000001904041212 */ /* 0x000fc600078e3cff */
[----:B------:R-:W4:Y:S01]  /*0450*/  @P2 LDG.E R25, desc[UR4][R10.64+0x34] ;  /* 0x000034040a192981 */ /* 0x000f22000c1e1900 */
[----:B--2---:R-:W-:-:S03]  /*0460*/  @!P0 LOP3.LUT R5, R5, R18, RZ, 0x3c, !PT ;  /* 0x0000001205058212 */ /* 0x004fc600078e3cff */
[----:B------:R-:W2:Y:S01]  /*0470*/  @P1 LDG.E R18, desc[UR4][R10.64+0x1c] ;  /* 0x00001c040a121981 */ /* 0x000ea2000c1e1900 */
[----:B---3--:R-:W-:-:S03]  /*0480*/  @P1 LOP3.LUT R3, R3, R20, RZ, 0x3c, !PT ;  /* 0x0000001403031212 */ /* 0x008fc600078e3cff */
[----:B------:R-:W3:Y:S01]  /*0490*/  @P2 LDG.E R20, desc[UR4][R10.64+0x30] ;  /* 0x000030040a142981 */ /* 0x000ee2000c1e1900 */
[----:B----4-:R-:W-:-:S03]  /*04a0*/  @P2 LOP3.LUT R3, R3, R22, RZ, 0x3c, !PT ;  /* 0x0000001603032212 */ /* 0x010fc600078e3cff */
[----:B------:R-:W4:Y:S01]  /*04b0*/  @P3 LDG.E R22, desc[UR4][R10.64+0x4c] ;  /* 0x00004c040a163981 */ /* 0x000f22000c1e1900 */
[----:B------:R-:W-:-:S04]  /*04c0*/  @P3 LOP3.LUT R15, R15, R28, RZ, 0x3c, !PT ;  /* 0x0000001c0f0f3212 */ /* 0x000fc800078e3cff */
[----:B------:R-:W-:Y:S02]  /*04d0*/  @P4 LOP3.LUT R15, R15, R26, RZ, 0x3c, !PT ;  /* 0x0000001a0f0f4212 */ /* 0x000fe400078e3cff */
[----:B------:R-:W-:Y:S01]  /*04e0*/  @P1 LOP3.LUT R2, R2, R21, RZ, 0x3c, !PT ;  /* 0x0000001502021212 */ /* 0x000fe200078e3cff */
[----:B------:R-:W4:Y:S04]  /*04f0*/  @P5 LDG.E R26, desc[UR4][R10.64+0x64] ;  /* 0x000064040a1a5981 */ /* 0x000f28000c1e1900 */
[----:B------:R-:W4:Y:S01]  /*0500*/  @P3 LDG.E R21, desc[UR4][R10.64+0x40] ;  /* 0x000040040a153981 */ /* 0x000f22000c1e1900 */
[----:B------:R-:W-:Y:S02]  /*0510*/  @P2 LOP3.LUT R4, R4, R23, RZ, 0x3c, !PT ;  /* 0x0000001704042212 */ /* 0x000fe400078e3cff */
[----:B------:R-:W-:Y:S01]  /*0520*/  @P2 LOP3.LUT R2, R2, R25, RZ, 0x3c, !PT ;  /* 0x0000001902022212 */ /* 0x000fe200078e3cff */
[----:B------:R-:W4:Y:S04]  /*0530*/  @P3 LDG.E R23, desc[UR4][R10.64+0x48] ;  /* 0x000048040a173981 */ /* 0x000f28000c1e1900 */
[----:B------:R-:W4:Y:S01]  /*0540*/  @P4 LDG.E R25, desc[UR4][R10.64+0x54] ;  /* 0x000054040a194981 */ /* 0x000f22000c1e1900 */
[----:B--2---:R-:W-:-:S03]  /*0550*/  @P1 LOP3.LUT R5, R5, R18, RZ, 0x3c, !PT ;  /* 0x0000001205051212 */ /* 0x004fc600078e3cff */
[----:B------:R-:W2:Y:S01]  /*0560*/  @P3 LDG.E R18, desc[UR4][R10.64+0x44] ;  /* 0x000044040a123981 */ /* 0x000ea2000c1e1900 */
[----:B---3--:R-:W-:-:S03]  /*0570*/  @P2 LOP3.LUT R5, R5, R20, RZ, 0x3c, !PT ;  /* 0x0000001405052212 */ /* 0x008fc600078e3cff */
[----:B------:R-:W3:Y:S01]  /*0580*/  @P4 LDG.E R20, desc[UR4][R10.64+0x58] ;  /* 0x000058040a144981 */ /* 0x000ee2000c1e1900 */
[----:B----4-:R-:W-:-:S03]  /*0590*/  @P3 LOP3.LUT R3, R3, R22, RZ, 0x3c, !PT ;  /* 0x0000001603033212 */ /* 0x010fc600078e3cff */
[----:B------:R-:W4:Y:S01]  /*05a0*/  @P4 LDG.E R22, desc[UR4][R10.64+0x60] ;  /* 0x000060040a164981 */ /* 0x000f22000c1e1900 */
[----:B------:R-:W-:Y:S02]  /*05b0*/  LOP3.LUT P0, RZ, R24, 0x80, RZ, 0xc0, !PT ;  /* 0x0000008018ff7812 */ /* 0x000fe4000780c0ff */
[----:B------:R-:W-:Y:S02]  /*05c0*/  @P5 LOP3.LUT R15, R15, R26, RZ, 0x3c, !PT ;  /* 0x0000001a0f0f5212 */ /* 0x000fe400078e3cff */
[----:B------:R-:W4:Y:S01]  /*05d0*/  @P6 LDG.E R26, desc[UR4][R10.64+0x78] ;  /* 0x000078040a1a6981 */ /* 0x000f22000c1e1900 */
[----:B------:R-:W-:-:S03]  /*05e0*/  @P3 LOP3.LUT R4, R4, R21, RZ, 0x3c, !PT ;  /* 0x0000001504043212 */ /* 0x000fc600078e3cff */
[----:B------:R-:W4:Y:S01]  /*05f0*/  @P4 LDG.E R21, desc[UR4][R10.64+0x5c] ;  /* 0x00005c040a154981 */ /* 0x000f22000c1e1900 */
[----:B------:R-:W-:-:S03]  /*0600*/  @P3 LOP3.LUT R2, R2, R23, RZ, 0x3c, !PT ;  /* 0x0000001702023212 */ /* 0x000fc600078e3cff */
[----:B------:R-:W4:Y:S01]  /*0610*/  @P5 LDG.E R23, desc[UR4][R10.64+0x68] ;  /* 0x000068040a175981 */ /* 0x000f22000c1e1900 */
[----:B------:R-:W-:-:S03]  /*0620*/  @P4 LOP3.LUT R4, R4, R25, RZ, 0x3c, !PT ;  /* 0x0000001904044212 */ /* 0x000fc600078e3cff */
[----:B------:R-:W4:Y:S01]  /*0630*/  @P5 LDG.E R25, desc[UR4][R10.64+0x70] ;  /* 0x000070040a195981 */ /* 0x000f22000c1e1900 */
[----:B--2---:R-:W-:-:S03]  /*0640*/  @P3 LOP3.LUT R5, R5, R18, RZ, 0x3c, !PT ;  /* 0x0000001205053212 */ /* 0x004fc600078e3cff */
[----:B------:R-:W2:Y:S01]  /*0650*/  @P5 LDG.E R18, desc[UR4][R10.64+0x6c] ;  /* 0x00006c040a125981 */ /* 0x000ea2000c1e1900 */
[----:B---3--:R-:W-:-:S03]  /*0660*/  @P4 LOP3.LUT R5, R5, R20, RZ, 0x3c, !PT ;  /* 0x0000001405054212 */ /* 0x008fc600078e3cff */
[----:B------:R-:W3:Y:S01]  /*0670*/  @P5 LDG.E R20, desc[UR4][R10.64+0x74] ;  /* 0x000074040a145981 */ /* 0x000ee2000c1e1900 */
[----:B----4-:R-:W-:-:S03]  /*0680*/  @P4 LOP3.LUT R3, R3, R22, RZ, 0x3c, !PT ;  /* 0x0000001603034212 */ /* 0x010fc600078e3cff */
[----:B------:R-:W4:Y:S01]  /*0690*/  @P0 LDG.E R22, desc[UR4][R10.64+0x8c] ;  /* 0x00008c040a160981 */ /* 0x000f22000c1e1900 */
[----:B------:R-:W-:-:S03]  /*06a0*/  @P6 LOP3.LUT R15, R15, R26, RZ, 0x3c, !PT ;  /* 0x0000001a0f0f6212 */ /* 0x000fc600078e3cff */
        /* <DEDUP_REMOVED lines=13> */
[----:B------:R-:W-:Y:S02]  /*0780*/  @P6 LOP3.LUT R4, R4, R27, RZ, 0x3c, !PT ;  /* 0x0000001b04046212 */ /* 0x000fe400078e3cff */
[----:B------:R-:W-:Y:S02]  /*0790*/  @P6 LOP3.LUT R2, R2, R21, RZ, 0x3c, !PT ;  /* 0x0000001502026212 */ /* 0x000fe400078e3cff */
[----:B------:R-:W-:Y:S02]  /*07a0*/  @P0 LOP3.LUT R4, R4, R23, RZ, 0x3c, !PT ;  /* 0x0000001704040212 */ /* 0x000fe400078e3cff */
[----:B------:R-:W-:Y:S02]  /*07b0*/  @P0 LOP3.LUT R2, R2, R25, RZ, 0x3c, !PT ;  /* 0x0000001902020212 */ /* 0x000fe400078e3cff */
[----:B--2---:R-:W-:Y:S02]  /*07c0*/  @P6 LOP3.LUT R5, R5, R18, RZ, 0x3c, !PT ;  /* 0x0000001205056212 */ /* 0x004fe400078e3cff */
[----:B---3--:R-:W-:-:S02]  /*07d0*/  @P6 LOP3.LUT R3, R3, R20, RZ, 0x3c, !PT ;  /* 0x0000001403036212 */ /* 0x008fc400078e3cff */
[----:B----4-:R-:W-:Y:S02]  /*07e0*/  @P0 LOP3.LUT R5, R5, R22, RZ, 0x3c, !PT ;  /* 0x0000001605050212 */ /* 0x010fe400078e3cff */
[----:B------:R-:W-:Y:S02]  /*07f0*/  @P0 LOP3.LUT R3, R3, R26, RZ, 0x3c, !PT ;  /* 0x0000001a03030212 */ /* 0x000fe400078e3cff */
[----:B------:R-:W-:-:S13]  /*0800*/  R2P PR, R24.B1, 0x7f ;  /* 0x0000007f18007804 */ /* 0x000fda0000001000 */
[----:B------:R-:W2:Y:S04]  /*0810*/  @P0 LDG.E R18, desc[UR4][R10.64+0xa0] ;  /* 0x0000a0040a120981 */ /* 0x000ea8000c1e1900 */
[----:B------:R-:W3:Y:S04]  /*0820*/  @P1 LDG.E R22, desc[UR4][R10.64+0xb4] ;  /* 0x0000b4040a161981 */ /* 0x000ee8000c1e1900 */
[----:B------:R-:W4:Y:S04]  /*0830*/  @P2 LDG.E R26, desc[UR4][R10.64+0xc8] ;  /* 0x0000c8040a1a2981 */ /* 0x000f28000c1e1900 */
[----:B------:R-:W4:Y:S04]  /*0840*/  @P3 LDG.E R28, desc[UR4][R10.64+0xdc] ;  /* 0x0000dc040a1c3981 */ /* 0x000f28000c1e1900 */
[----:B------:R-:W4:Y:S04]  /*0850*/  @P0 LDG.E R23, desc[UR4][R10.64+0xa4] ;  /* 0x0000a4040a170981 */ /* 0x000f28000c1e1900 */
[----:B------:R-:W4:Y:S04]  /*0860*/  @P0 LDG.E R20, desc[UR4][R10.64+0xa8] ;  /* 0x0000a8040a140981 */ /* 0x000f28000c1e1900 */
[----:B------:R-:W4:Y:S04]  /*0870*/  @P4 LDG.E R25, desc[UR4][R10.64+0xf0] ;  /* 0x0000f0040a194981 */ /* 0x000f28000c1e1900 */
        /* <DEDUP_REMOVED lines=21> */
[----:B------:R-:W-:Y:S02]  /*09d0*/  LOP3.LUT P0, RZ, R24, 0x8000, RZ, 0xc0, !PT ;  /* 0x0000800018ff7812 */ /* 0x000fe4000780c0ff */
[----:B----4-:R-:W-:Y:S01]  /*09e0*/  @P5 LOP3.LUT R15, R15, R26, RZ, 0x3c, !PT ;  /* 0x0000001a0f0f5212 */ /* 0x010fe200078e3cff */
[----:B------:R-:W4:Y:S04]  /*09f0*/  @P3 LDG.E R24, desc[UR4][R10.64+0xe4] ;  /* 0x0000e4040a183981 */ /* 0x000f28000c1e1900 */
[----:B------:R-:W2:Y:S01]  /*0a00*/  @P6 LDG.E R26, desc[UR4][R10.64+0x118] ;  /* 0x000118040a1a6981 */ /* 0x000ea2000c1e1900 */
        /* <DEDUP_REMOVED lines=8> */
[----:B---3--:R-:W-:-:S03]  /*0a90*/  @P2 LOP3.LUT R3, R3, R22, RZ, 0x3c, !PT ;  /* 0x0000001603032212 */ /* 0x008fc600078e3cff */
[----:B------:R-:W3:Y:S01]  /*0aa0*/  @P4 LDG.E R22, desc[UR4][R10.64+0x100] ;  /* 0x000100040a164981 */ /* 0x000ee2000c1e1900 */
[----:B--2---:R-:W-:-:S03]  /*0ab0*/  @P6 LOP3.LUT R15, R15, R26, RZ, 0x3c, !PT ;  /* 0x0000001a0f0f6212 */ /* 0x004fc600078e3cff */
[----:B------:R-:W2:Y:S01]  /*0ac0*/  @P0 LDG.E R26, desc[UR4][R10.64+0x12c] ;  /* 0x00012c040a1a0981 */ /* 0x000ea2000c1e1900 */
[----:B----4-:R-:W-:-:S03]  /*0ad0*/  @P2 LOP3.LUT R2, R2, R23, RZ, 0x3c, !PT ;  /* 0x0000001702022212 */ /* 0x010fc600078e3cff */
[----:B------:R-:W4:Y:S01]  /*0ae0*/  @P4 LDG.E R23, desc[UR4][R10.64+0xfc] ;  /* 0x0000fc040a174981 */ /* 0x000f22000c1e1900 */
[----:B------:R-:W-:-:S03]  /*0af0*/  @P2 LOP3.LUT R5, R5, R20, RZ, 0x3c, !PT ;  /* 0x0000001405052212 */ /* 0x000fc600078e3cff */
[----:B------:R-:W4:Y:S01]  /*0b00*/  @P4 LDG.E R20, desc[UR4][R10.64+0xf8] ;  /* 0x0000f8040a144981 */ /* 0x000f22000c1e1900 */
[----:B------:R-:W-:Y:S02]  /*0b10*/  @P3 LOP3.LUT R2, R2, R27, RZ, 0x3c, !PT ;  /* 0x0000001b02023212 */ /* 0x000fe400078e3cff */
[----:B------:R-:W-:Y:S01]  /*0b20*/  @P3 LOP3.LUT R4, R4, R25, RZ, 0x3c, !PT ;  /* 0x0000001904043212 */ /* 0x000fe200078e3cff */
[----:B------:R-:W4:Y:S01]  /*0b30*/  @P5 LDG.E R27, desc[UR4][R10.64+0x110] ;  /* 0x000110040a1b5981 */ /* 0x000f22000c1e1900 */
[----:B------:R-:W-:-:S03]  /*0b40*/  @P3 LOP3.LUT R5, R5, R24, RZ, 0x3c, !PT ;  /* 0x0000001805053212 */ /* 0x000fc600078e3cff */
[----:B------:R-:W4:Y:S04]  /*0b50*/  @P5 LDG.E R25, desc[UR4][R10.64+0x108] ;  /* 0x000108040a195981 */ /* 0x000f28000c1e1900 */
        /* <DEDUP_REMOVED lines=19> */
[----:B------:R-:W-:-:S05]  /*0c90*/  VIADD R19, R19, 0x10 ;  /* 0x0000001013137836 */ /* 0x000fca0000000000 */
[----:B------:R-:W-:Y:S02]  /*0ca0*/  ISETP.NE.AND P1, PT, R19, 0x20, PT ;  /* 0x000000201300780c */ /* 0x000fe40003f25270 */
[----:B------:R-:W-:Y:S02]  /*0cb0*/  @P5 LOP3.LUT R3, R3, R18, RZ, 0x3c, !PT ;  /* 0x0000001203035212 */ /* 0x000fe400078e3cff */
[----:B------:R-:W-:Y:S02]  /*0cc0*/  @P6 LOP3.LUT R4, R4, R21, RZ, 0x3c, !PT ;  /* 0x0000001504046212 */ /* 0x000fe400078e3cff */
[----:B---3--:R-:W-:-:S04]  /*0cd0*/  @P6 LOP3.LUT R3, R3, R22, RZ, 0x3c, !PT ;  /* 0x0000001603036212 */ /* 0x008fc800078e3cff */
[----:B--2---:R-:W-:Y:S02]  /*0ce0*/  @P0 LOP3.LUT R3, R3, R26, RZ, 0x3c, !PT ;  /* 0x0000001a03030212 */ /* 0x004fe400078e3cff */
[----:B----4-:R-:W-:Y:S02]  /*0cf0*/  @P6 LOP3.LUT R2, R2, R23, RZ, 0x3c, !PT ;  /* 0x0000001702026212 */ /* 0x010fe400078e3cff */
[----:B------:R-:W-:Y:S02]  /*0d00*/  @P6 LOP3.LUT R5, R5, R20, RZ, 0x3c, !PT ;  /* 0x0000001405056212 */ /* 0x000fe400078e3cff */
[----:B------:R-:W-:Y:S02]  /*0d10*/  @P0 LOP3.LUT R2, R2, R27, RZ, 0x3c, !PT ;  /* 0x0000001b02020212 */ /* 0x000fe400078e3cff */
[----:B------:R-:W-:Y:S02]  /*0d20*/  @P0 LOP3.LUT R4, R4, R25, RZ, 0x3c, !PT ;  /* 0x0000001904040212 */ /* 0x000fe400078e3cff */
[----:B------:R-:W-:Y:S01]  /*0d30*/  @P0 LOP3.LUT R5, R5, R24, RZ, 0x3c, !PT ;  /* 0x0000001805050212 */ /* 0x000fe200078e3cff */
[----:B------:R-:W-:Y:S06]  /*0d40*/  @P1 BRA `(.L_x_4) ;  /* 0xfffffff400481947 */ /* 0x000fec000383ffff */
[----:B------:R-:W-:-:S05]  /*0d50*/  VIADD R17, R17, 0x1 ;  /* 0x0000000111117836 */ /* 0x000fca0000000000 */
[----:B------:R-:W-:-:S13]  /*0d60*/  ISETP.NE.AND P0, PT, R17, 0x5, PT ;  /* 0x000000051100780c */ /* 0x000fda0003f05270 */
[----:B------:R-:W-:Y:S05]  /*0d70*/  @P0 BRA `(.L_x_5) ;  /* 0xfffffff400300947 */ /* 0x000fea000383ffff */
[----:B------:R0:W-:Y:S01]  /*0d80*/  STG.E.64 desc[UR4][R6.64+0x8], R4 ;  /* 0x0000080406007986 */ /* 0x0001e2000c101b04 */
[----:B------:R-:W-:Y:S01]  /*0d90*/  VIADD R14, R14, 0x1 ;  /* 0x000000010e0e7836 */ /* 0x000fe20000000000 */
[----:B------:R-:W-:Y:S02]  /*0da0*/  LOP3.LUT R11, R0, 0x3, RZ, 0xc0, !PT ;  /* 0x00000003000b7812 */ /* 0x000fe400078ec0ff */
[----:B------:R0:W-:Y:S02]  /*0db0*/  STG.E.64 desc[UR4][R6.64+0x10], R2 ;  /* 0x0000100206007986 */ /* 0x0001e4000c101b04 */
[----:B------:R-:W-:Y:S02]  /*0dc0*/  ISETP.GE.U32.AND P0, PT, R14, R11, PT ;  /* 0x0000000b0e00720c */ /* 0x000fe40003f06070 */
[----:B------:R0:W-:Y:S11]  /*0dd0*/  STG.E desc[UR4][R6.64+0x4], R15 ;  /* 0x0000040f06007986 */ /* 0x0001f6000c101904 */
[----:B------:R-:W-:Y:S05]  /*0de0*/  @!P0 BRA `(.L_x_6) ;  /* 0xfffffff400048947 */ /* 0x000fea000383ffff */
.L_x_3:
[----:B------:R-:W-:Y:S05]  /*0df0*/  BSYNC.RECONVERGENT B1 ;  /* 0x0000000000017941 */ /* 0x000fea0003800200 */
.L_x_2:
[----:B------:R-:W-:Y:S01]  /*0e00*/  ISETP.GT.U32.AND P0, PT, R0, 0x3, PT ;  /* 0x000000030000780c */ /* 0x000fe20003f04070 */
[----:B------:R-:W-:Y:S01]  /*0e10*/  VIADD R12, R12, 0x1 ;  /* 0x000000010c0c7836 */ /* 0x000fe20000000000 */
[--C-:B------:R-:W-:Y:S02]  /*0e20*/  SHF.R.U64 R0, R0, 0x2, R13.reuse ;  /* 0x0000000200007819 */ /* 0x100fe4000000120d */
[----:B------:R-:W-:Y:S02]  /*0e30*/  ISETP.GT.U32.AND.EX P0, PT, R13, RZ, PT, P0 ;  /* 0x000000ff0d00720c */ /* 0x000fe40003f04100 */
[----:B------:R-:W-:-:S11]  /*0e40*/  SHF.R.U32.HI R13, RZ, 0x2, R13 ;  /* 0x00000002ff0d7819 */ /* 0x000fd6000001160d */
[----:B------:R-:W-:Y:S05]  /*0e50*/  @P0 BRA `(.L_x_7) ;  /* 0xfffffff000c80947 */ /* 0x000fea000383ffff */
.L_x_1:
[----:B------:R-:W-:Y:S05]  /*0e60*/  BSYNC.RECONVERGENT B0 ;  /* 0x0000000000007941 */ /* 0x000fea0003800200 */
.L_x_0:
[----:B------:R-:W-:Y:S04]  /*0e70*/  STG.E.64 desc[UR4][R6.64+0x18], RZ ;  /* 0x000018ff06007986 */ /* 0x000fe8000c101b04 */
[----:B------:R-:W-:Y:S04]  /*0e80*/  STG.E desc[UR4][R6.64+0x20], RZ ;  /* 0x000020ff06007986 */ /* 0x000fe8000c101904 */
[----:B------:R-:W-:Y:S01]  /*0e90*/  STG.E.64 desc[UR4][R6.64+0x28], RZ ;  /* 0x000028ff06007986 */ /* 0x000fe2000c101b04 */
[----:B------:R-:W-:Y:S05]  /*0ea0*/  EXIT ;  /* 0x000000000000794d */ /* 0x000fea0003800000 */
.L_x_8:
[----:B------:R-:W-:-:S00]  /*0eb0*/  BRA `(.L_x_8) ;  /* 0xfffffffc00fc7947 */ /* 0x000fc0000383ffff */
[----:B------:R-:W-:-:S00]  /*0ec0*/  NOP ;  /* 0x0000000000007918 */ /* 0x000fc00000000000 */
        /* <DEDUP_REMOVED lines=11> */
.L_x_9:


//--------------------- .nv.global.init           --------------------------
	.section	.nv.global.init,"aw",@progbits
	.align	4
.nv.global.init:
	.type		mrg32k3aM1SubSeq,@object
	.size		mrg32k3aM1SubSeq,(mrg32k3aM2SubSeq - mrg32k3aM1SubSeq)
mrg32k3aM1SubSeq:
        /*0000*/ 	.byte	0x0b, 0xcc, 0xee, 0x04, 0x73, 0x29, 0x8b, 0x6f, 0xf6, 0x53, 0x03, 0xf6, 0x23, 0xf6, 0xea, 0xda
        /* <DEDUP_REMOVED lines=125> */
	.type		mrg32k3aM2SubSeq,@object
	.size		mrg32k3aM2SubSeq,(mrg32k3aM1 - mrg32k3aM2SubSeq)
mrg32k3aM2SubSeq:
        /* <DEDUP_REMOVED lines=126> */
	.type		mrg32k3aM1,@object
	.size		mrg32k3aM1,(mrg32k3aM1Seq - mrg32k3aM1)
mrg32k3aM1:
        /* <DEDUP_REMOVED lines=144> */
	.type		mrg32k3aM1Seq,@object
	.size		mrg32k3aM1Seq,(mrg32k3aM2 - mrg32k3aM1Seq)
mrg32k3aM1Seq:
        /* <DEDUP_REMOVED lines=144> */
	.type		mrg32k3aM2,@object
	.size		mrg32k3aM2,(mrg32k3aM2Seq - mrg32k3aM2)
mrg32k3aM2:
        /* <DEDUP_REMOVED lines=144> */
	.type		mrg32k3aM2Seq,@object
	.size		mrg32k3aM2Seq,(precalc_xorwow_matrix - mrg32k3aM2Seq)
mrg32k3aM2Seq:
        /* <DEDUP_REMOVED lines=144> */
	.type		precalc_xorwow_matrix,@object
	.size		precalc_xorwow_matrix,(precalc_xorwow_offset_matrix - precalc_xorwow_matrix)
precalc_xorwow_matrix:
        /* <DEDUP_REMOVED lines=6400> */
	.type		precalc_xorwow_offset_matrix,@object
	.size		precalc_xorwow_offset_matrix,(.L_1 - precalc_xorwow_offset_matrix)
precalc_xorwow_offset_matrix:
        /* <DEDUP_REMOVED lines=6400> */
.L_1:


//--------------------- .nv.shared.reserved.0     --------------------------
	.section	.nv.shared.reserved.0,"aw",@nobits
	.weak		__nv_reservedSMEM_offset_0_alias
	.size		__nv_reservedSMEM_offset_0_alias, 0, 64
	.other		__nv_reservedSMEM_offset_0_alias,@"STO_CUDA_RESERVED_SHARED STV_DEFAULT"
__nv_reservedSMEM_offset_0_alias:
	.zero		0
	.zero		64


//--------------------- .nv.constant0._Z17setup_rand_statesP17curandStateXORWOWi --------------------------
	.section	.nv.constant0._Z17setup_rand_statesP17curandStateXORWOWi,"a",@progbits
	.sectionflags	@""
	.align	4
.nv.constant0._Z17setup_rand_statesP17curandStateXORWOWi:
	.zero		908


//--------------------- SYMBOLS --------------------------

	.type		.nv.reservedSmem.offset0,@object
	.size		.nv.reservedSmem.offset0,0x4
